//
// Generated by NVIDIA NVVM Compiler
//
// Compiler Build ID: CL-30794723
// Cuda compilation tools, release 11.6, V11.6.55
// Based on NVVM 7.0.1
//

.version 7.6
.target sm_52
.address_size 64

	// .globl	vector_add
.extern .func  (.param .b32 func_retval0) vprintf
(
	.param .b64 vprintf_param_0,
	.param .b64 vprintf_param_1
)
;
.global .align 1 .b8 $str[8] = {37, 100, 44, 32, 37, 100, 10, 0};

.visible .entry vector_add(
	.param .u64 vector_add_param_0,
	.param .u64 vector_add_param_1,
	.param .u64 vector_add_param_2,
	.param .u32 vector_add_param_3,
	.param .u32 vector_add_param_4
)
{
	.local .align 8 .b8 	__local_depot0[8];
	.reg .b64 	%SP;
	.reg .b64 	%SPL;
	.reg .pred 	%p<2>;
	.reg .b32 	%r<7>;
	.reg .b64 	%rd<5>;


	mov.u64 	%SPL, __local_depot0;
	cvta.local.u64 	%SP, %SPL;
	ld.param.u32 	%r2, [vector_add_param_3];
	mov.u32 	%r3, %ntid.x;
	mov.u32 	%r4, %ctaid.x;
	mov.u32 	%r5, %tid.x;
	mad.lo.s32 	%r1, %r4, %r3, %r5;
	setp.ge.s32 	%p1, %r1, %r2;
	@%p1 bra 	$L__BB0_2;

	add.u64 	%rd1, %SP, 0;
	add.u64 	%rd2, %SPL, 0;
	st.local.v2.u32 	[%rd2], {%r1, %r2};
	mov.u64 	%rd3, $str;
	cvta.global.u64 	%rd4, %rd3;
	{ // callseq 0, 0
	.reg .b32 temp_param_reg;
	.param .b64 param0;
	st.param.b64 	[param0+0], %rd4;
	.param .b64 param1;
	st.param.b64 	[param1+0], %rd1;
	.param .b32 retval0;
	call.uni (retval0), 
	vprintf, 
	(
	param0, 
	param1
	);
	ld.param.b32 	%r6, [retval0+0];
	} // callseq 0

$L__BB0_2:
	ret;

}



// ===== COMPILED SASS (sm_100) =====

	.target	sm_100

	.elftype	@"ET_EXEC"


//--------------------- .note.nv.tkinfo           --------------------------
	.section	.note.nv.tkinfo,"",@"SHT_NOTE"
	.sectionflags	@"SHF_NOTE_NV_TKINFO"
	.tkinfo
        /*0018*/ 	.word	0x00000002
        /*0030*/ 	.string	""
        /*0030*/ 	.string	"ptxas"
        /*0030*/ 	.string	"Cuda compilation tools, release 13.0, V13.0.88"
        /*0030*/ 	.string	"Build cuda_13.0.r13.0/compiler.36424714_0"
        /*0030*/ 	.string	"-arch sm_100 "



//--------------------- .note.nv.cuinfo           --------------------------
	.section	.note.nv.cuinfo,"",@"SHT_NOTE"
	.sectionflags	@"SHF_NOTE_NV_CUINFO"
        /*0018*/ 	.short	0x0002
        /*001a*/ 	.short	0x0034
        /*001c*/ 	.short	0x0082
	.zero		2


//--------------------- .nv.info                  --------------------------
	.section	.nv.info,"",@"SHT_CUDA_INFO"
	.align	4


	//----- nvinfo : EIATTR_REGCOUNT
	.align		4
        /*0000*/ 	.byte	0x04, 0x2f
        /*0002*/ 	.short	(.L_2 - .L_1)
	.align		4
.L_1:
        /*0004*/ 	.word	index@(vector_add)
        /*0008*/ 	.word	0x00000018


	//----- nvinfo : EIATTR_FRAME_SIZE
	.align		4
.L_2:
        /*000c*/ 	.byte	0x04, 0x11
        /*000e*/ 	.short	(.L_4 - .L_3)
	.align		4
.L_3:
        /*0010*/ 	.word	index@(vector_add)
        /*0014*/ 	.word	0x00000008


	//----- nvinfo : EIATTR_MIN_STACK_SIZE
	.align		4
.L_4:
        /*0018*/ 	.byte	0x04, 0x12
        /*001a*/ 	.short	(.L_6 - .L_5)
	.align		4
.L_5:
        /*001c*/ 	.word	index@(vector_add)
        /*0020*/ 	.word	0x00000008
.L_6:


//--------------------- .nv.compat                --------------------------
	.section	.nv.compat,"",@"SHT_CUDA_COMPAT_INFO"
	.align	4
        /*0000*/ 	.byte	0x02, 0x09, 0x00, 0x00, 0x02, 0x02, 0x01, 0x00, 0x02, 0x05, 0x05, 0x00, 0x03, 0x07, 0x01, 0x01
        /*0010*/ 	.byte	0x02, 0x03, 0x00, 0x00, 0x02, 0x06, 0x01, 0x00, 0x04, 0x0b, 0x08, 0x00, 0x09, 0x00, 0x00, 0x00
        /*0020*/ 	.byte	0x00, 0x00, 0x00, 0x00


//--------------------- .nv.info.vector_add       --------------------------
	.section	.nv.info.vector_add,"",@"SHT_CUDA_INFO"
	.sectionflags	@""
	.align	4


	//----- nvinfo : EIATTR_CUDA_API_VERSION
	.align		4
        /*0000*/ 	.byte	0x04, 0x37
        /*0002*/ 	.short	(.L_8 - .L_7)
.L_7:
        /*0004*/ 	.word	0x00000082


	//----- nvinfo : EIATTR_KPARAM_INFO
	.align		4
.L_8:
        /*0008*/ 	.byte	0x04, 0x17
        /*000a*/ 	.short	(.L_10 - .L_9)
.L_9:
        /*000c*/ 	.word	0x00000000
        /*0010*/ 	.short	0x0004
        /*0012*/ 	.short	0x001c
        /*0014*/ 	.byte	0x00, 0xf0, 0x11, 0x00


	//----- nvinfo : EIATTR_KPARAM_INFO
	.align		4
.L_10:
        /*0018*/ 	.byte	0x04, 0x17
        /*001a*/ 	.short	(.L_12 - .L_11)
.L_11:
        /*001c*/ 	.word	0x00000000
        /*0020*/ 	.short	0x0003
        /*0022*/ 	.short	0x0018
        /*0024*/ 	.byte	0x00, 0xf0, 0x11, 0x00


	//----- nvinfo : EIATTR_KPARAM_INFO
	.align		4
.L_12:
        /*0028*/ 	.byte	0x04, 0x17
        /*002a*/ 	.short	(.L_14 - .L_13)
.L_13:
        /*002c*/ 	.word	0x00000000
        /*0030*/ 	.short	0x0002
        /*0032*/ 	.short	0x0010
        /*0034*/ 	.byte	0x00, 0xf0, 0x21, 0x00


	//----- nvinfo : EIATTR_KPARAM_INFO
	.align		4
.L_14:
        /*0038*/ 	.byte	0x04, 0x17
        /*003a*/ 	.short	(.L_16 - .L_15)
.L_15:
        /*003c*/ 	.word	0x00000000
        /*0040*/ 	.short	0x0001
        /*0042*/ 	.short	0x0008
        /*0044*/ 	.byte	0x00, 0xf0, 0x21, 0x00


	//----- nvinfo : EIATTR_KPARAM_INFO
	.align		4
.L_16:
        /*0048*/ 	.byte	0x04, 0x17
        /*004a*/ 	.short	(.L_18 - .L_17)
.L_17:
        /*004c*/ 	.word	0x00000000
        /*0050*/ 	.short	0x0000
        /*0052*/ 	.short	0x0000
        /*0054*/ 	.byte	0x00, 0xf0, 0x21, 0x00


	//----- nvinfo : EIATTR_SPARSE_MMA_MASK
	.align		4
.L_18:
        /*0058*/ 	.byte	0x03, 0x50
        /*005a*/ 	.short	0x0000


	//----- nvinfo : EIATTR_MAXREG_COUNT
	.align		4
        /*005c*/ 	.byte	0x03, 0x1b
        /*005e*/ 	.short	0x00ff


	//----- nvinfo : EIATTR_EXTERNS
	.align		4
        /*0060*/ 	.byte	0x04, 0x0f
        /*0062*/ 	.short	(.L_20 - .L_19)


	//   ....[0]....
	.align		4
.L_19:
        /*0064*/ 	.word	index@(vprintf)


	//----- nvinfo : EIATTR_MERCURY_ISA_VERSION
	.align		4
.L_20:
        /*0068*/ 	.byte	0x03, 0x5f
        /*006a*/ 	.short	0x0101


	//----- nvinfo : EIATTR_VRC_CTA_INIT_COUNT
	.align		4
        /*006c*/ 	.byte	0x02, 0x4a
	.zero		1
	.zero		1


	//----- nvinfo : EIATTR_SYSCALL_OFFSETS
	.align		4
        /*0070*/ 	.byte	0x04, 0x46
        /*0072*/ 	.short	(.L_22 - .L_21)


	//   ....[0]....
.L_21:
        /*0074*/ 	.word	0x00000140


	//----- nvinfo : EIATTR_EXIT_INSTR_OFFSETS
	.align		4
.L_22:
        /*0078*/ 	.byte	0x04, 0x1c
        /*007a*/ 	.short	(.L_24 - .L_23)


	//   ....[0]....
.L_23:
        /*007c*/ 	.word	0x000000c0


	//   ....[1]....
        /*0080*/ 	.word	0x00000150


	//----- nvinfo : EIATTR_CRS_STACK_SIZE
	.align		4
.L_24:
        /*0084*/ 	.byte	0x04, 0x1e
        /*0086*/ 	.short	(.L_26 - .L_25)
.L_25:
        /*0088*/ 	.word	0x00000000


	//----- nvinfo : EIATTR_CBANK_PARAM_SIZE
	.align		4
.L_26:
        /*008c*/ 	.byte	0x03, 0x19
        /*008e*/ 	.short	0x0020


	//----- nvinfo : EIATTR_PARAM_CBANK
	.align		4
        /*0090*/ 	.byte	0x04, 0x0a
        /*0092*/ 	.short	(.L_28 - .L_27)
	.align		4
.L_27:
        /*0094*/ 	.word	index@(.nv.constant0.vector_add)
        /*0098*/ 	.short	0x0380
        /*009a*/ 	.short	0x0020


	//----- nvinfo : EIATTR_SW_WAR
	.align		4
.L_28:
        /*009c*/ 	.byte	0x04, 0x36
        /*009e*/ 	.short	(.L_30 - .L_29)
.L_29:
        /*00a0*/ 	.word	0x00000008
.L_30:


//--------------------- .nv.callgraph             --------------------------
	.section	.nv.callgraph,"",@"SHT_CUDA_CALLGRAPH"
	.align	4
	.sectionentsize	8
	.align		4
        /*0000*/ 	.word	0x00000000
	.align		4
        /*0004*/ 	.word	0xffffffff
	.align		4
        /*0008*/ 	.word	index@(vector_add)
	.align		4
        /*000c*/ 	.word	index@(vprintf)
	.align		4
        /*0010*/ 	.word	0x00000000
	.align		4
        /*0014*/ 	.word	0xfffffffe
	.align		4
        /*0018*/ 	.word	0x00000000
	.align		4
        /*001c*/ 	.word	0xfffffffd
	.align		4
        /*0020*/ 	.word	0x00000000
	.align		4
        /*0024*/ 	.word	0xfffffffc


//--------------------- .nv.constant4             --------------------------
	.section	.nv.constant4,"a",@progbits
	.align	8
	.align		8
.nv.constant4:
        /*0000*/ 	.dword	vprintf
	.align		8
        /*0008*/ 	.dword	$str


//--------------------- .text.vector_add          --------------------------
	.section	.text.vector_add,"ax",@progbits
	.align	128
        .global         vector_add
        .type           vector_add,@function
        .size           vector_add,(.L_x_2 - vector_add)
        .other          vector_add,@"STO_CUDA_ENTRY STV_DEFAULT"
vector_add:
.text.vector_add:
[----:B------:R-:W0:Y:S01]  /*0000*/  LDC R1, c[0x0][0x37c] ;  /* 0x0000df00ff017b82 */ /* 0x000e220000000800 */
[----:B------:R-:W1:Y:S01]  /*0010*/  S2R R2, SR_CTAID.X ;  /* 0x0000000000027919 */ /* 0x000e620000002500 */
[----:B------:R-:W2:Y:S06]  /*0020*/  LDCU UR5, c[0x0][0x2fc] ;  /* 0x00005f80ff0577ac */ /* 0x000eac0008000800 */
[----:B------:R-:W3:Y:S01]  /*0030*/  LDC R3, c[0x0][0x398] ;  /* 0x0000e600ff037b82 */ /* 0x000ee20000000800 */
[----:B0-----:R-:W-:Y:S01]  /*0040*/  VIADD R1, R1, 0xfffffff8 ;  /* 0xfffffff801017836 */ /* 0x001fe20000000000 */
[----:B------:R-:W1:Y:S01]  /*0050*/  S2R R5, SR_TID.X ;  /* 0x0000000000057919 */ /* 0x000e620000002100 */
[----:B------:R-:W1:Y:S01]  /*0060*/  LDCU UR6, c[0x0][0x360] ;  /* 0x00006c00ff0677ac */ /* 0x000e620008000800 */
[----:B------:R-:W0:Y:S02]  /*0070*/  LDCU UR4, c[0x0][0x2f8] ;  /* 0x00005f00ff0477ac */ /* 0x000e240008000800 */
[----:B0-----:R-:W-:-:S05]  /*0080*/  IADD3 R6, P1, PT, R1, UR4, RZ ;  /* 0x0000000401067c10 */ /* 0x001fca000ff3e0ff */
[----:B--2---:R-:W-:Y:S02]  /*0090*/  IMAD.X R7, RZ, RZ, UR5, P1 ;  /* 0x00000005ff077e24 */ /* 0x004fe400088e06ff */
[----:B-1----:R-:W-:-:S05]  /*00a0*/  IMAD R2, R2, UR6, R5 ;  /* 0x0000000602027c24 */ /* 0x002fca000f8e0205 */
[----:B---3--:R-:W-:-:S13]  /*00b0*/  ISETP.GE.AND P0, PT, R2, R3, PT ;  /* 0x000000030200720c */ /* 0x008fda0003f06270 */
[----:B------:R-:W-:Y:S05]  /*00c0*/  @P0 EXIT ;  /* 0x000000000000094d */ /* 0x000fea0003800000 */
[----:B------:R-:W-:Y:S01]  /*00d0*/  MOV R0, 0x0 ;  /* 0x0000000000007802 */ /* 0x000fe20000000f00 */
[----:B------:R0:W-:Y:S01]  /*00e0*/  STL.64 [R1], R2 ;  /* 0x0000000201007387 */ /* 0x0001e20000100a00 */
[----:B------:R-:W1:Y:S02]  /*00f0*/  LDCU.64 UR4, c[0x4][0x8] ;  /* 0x01000100ff0477ac */ /* 0x000e640008000a00 */
[----:B------:R0:W2:Y:S01]  /*0100*/  LDC.64 R8, c[0x4][R0] ;  /* 0x0100000000087b82 */ /* 0x0000a20000000a00 */
[----:B-1----:R-:W-:Y:S01]  /*0110*/  MOV R4, UR4 ;  /* 0x0000000400047c02 */ /* 0x002fe20008000f00 */
[----:B0-----:R-:W-:-:S07]  /*0120*/  IMAD.U32 R5, RZ, RZ, UR5 ;  /* 0x00000005ff057e24 */ /* 0x001fce000f8e00ff */
[----:B------:R-:W-:-:S07]  /*0130*/  LEPC R20, `(.L_x_0) ;  /* 0x000000001014794e */ /* 0x000fce0000000000 */
[----:B--2---:R-:W-:Y:S05]  /*0140*/  CALL.ABS.NOINC R8 ;  /* 0x0000000008007343 */ /* 0x004fea0003c00000 */
.L_x_0:
[----:B------:R-:W-:Y:S05]  /*0150*/  EXIT ;  /* 0x000000000000794d */ /* 0x000fea0003800000 */
.L_x_1:
[----:B------:R-:W-:-:S00]  /*0160*/  BRA `(.L_x_1) ;  /* 0xfffffffc00fc7947 */ /* 0x000fc0000383ffff */
[----:B------:R-:W-:-:S00]  /*0170*/  NOP ;  /* 0x0000000000007918 */ /* 0x000fc00000000000 */
        /* <DEDUP_REMOVED lines=8> */
.L_x_2:


//--------------------- .nv.global.init           --------------------------
	.section	.nv.global.init,"aw",@progbits
.nv.global.init:
	.type		$str,@object
	.size		$str,(.L_0 - $str)
$str:
        /*0000*/ 	.byte	0x25, 0x64, 0x2c, 0x20, 0x25, 0x64, 0x0a, 0x00
.L_0:


//--------------------- .nv.shared.reserved.0     --------------------------
	.section	.nv.shared.reserved.0,"aw",@nobits
	.weak		__nv_reservedSMEM_offset_0_alias
	.size		__nv_reservedSMEM_offset_0_alias, 0, 64
	.other		__nv_reservedSMEM_offset_0_alias,@"STO_CUDA_RESERVED_SHARED STV_DEFAULT"
__nv_reservedSMEM_offset_0_alias:
	.zero		0
	.zero		64


//--------------------- .nv.constant0.vector_add  --------------------------
	.section	.nv.constant0.vector_add,"a",@progbits
	.sectionflags	@""
	.align	4
.nv.constant0.vector_add:
	.zero		928


//--------------------- SYMBOLS --------------------------

	.type		.nv.reservedSmem.offset0,@object
	.size		.nv.reservedSmem.offset0,0x4
	.type		vprintf,@function
